//
// Generated by NVIDIA NVVM Compiler
//
// Compiler Build ID: CL-36424714
// Cuda compilation tools, release 13.0, V13.0.88
// Based on NVVM 20.0.0
//

.version 9.0
.target sm_100
.address_size 64

	// .globl	_Z18print_min_elementsPdS_i

.visible .entry _Z18print_min_elementsPdS_i(
	.param .u64 .ptr .align 1 _Z18print_min_elementsPdS_i_param_0,
	.param .u64 .ptr .align 1 _Z18print_min_elementsPdS_i_param_1,
	.param .u32 _Z18print_min_elementsPdS_i_param_2
)
{
	.reg .pred 	%p<2>;
	.reg .b32 	%r<6>;
	.reg .b64 	%rd<8>;
	.reg .b64 	%fd<4>;

	ld.param.u64 	%rd1, [_Z18print_min_elementsPdS_i_param_0];
	ld.param.u64 	%rd2, [_Z18print_min_elementsPdS_i_param_1];
	ld.param.u32 	%r2, [_Z18print_min_elementsPdS_i_param_2];
	mov.u32 	%r3, %ctaid.x;
	mov.u32 	%r4, %ntid.x;
	mov.u32 	%r5, %tid.x;
	mad.lo.s32 	%r1, %r3, %r4, %r5;
	setp.ge.s32 	%p1, %r1, %r2;
	@%p1 bra 	$L__BB0_2;
	cvta.to.global.u64 	%rd3, %rd1;
	cvta.to.global.u64 	%rd4, %rd2;
	mul.wide.s32 	%rd5, %r1, 8;
	add.s64 	%rd6, %rd3, %rd5;
	ld.global.f64 	%fd1, [%rd6];
	add.s64 	%rd7, %rd4, %rd5;
	ld.global.f64 	%fd2, [%rd7];
	min.f64 	%fd3, %fd1, %fd2;
	st.global.f64 	[%rd7], %fd3;
$L__BB0_2:
	ret;

}


// ===== COMPILED SASS (sm_100) =====

	.target	sm_100

	.elftype	@"ET_EXEC"


//--------------------- .note.nv.tkinfo           --------------------------
	.section	.note.nv.tkinfo,"",@"SHT_NOTE"
	.sectionflags	@"SHF_NOTE_NV_TKINFO"
	.tkinfo
        /*0018*/ 	.word	0x00000002
        /*0030*/ 	.string	""
        /*0030*/ 	.string	"ptxas"
        /*0030*/ 	.string	"Cuda compilation tools, release 13.0, V13.0.88"
        /*0030*/ 	.string	"Build cuda_13.0.r13.0/compiler.36424714_0"
        /*0030*/ 	.string	"-arch sm_100 -m 64 "



//--------------------- .note.nv.cuinfo           --------------------------
	.section	.note.nv.cuinfo,"",@"SHT_NOTE"
	.sectionflags	@"SHF_NOTE_NV_CUINFO"
        /*0018*/ 	.short	0x0002
        /*001a*/ 	.short	0x0064
        /*001c*/ 	.short	0x0082
	.zero		2


//--------------------- .nv.info                  --------------------------
	.section	.nv.info,"",@"SHT_CUDA_INFO"
	.align	4


	//----- nvinfo : EIATTR_REGCOUNT
	.align		4
        /*0000*/ 	.byte	0x04, 0x2f
        /*0002*/ 	.short	(.L_1 - .L_0)
	.align		4
.L_0:
        /*0004*/ 	.word	index@(_Z18print_min_elementsPdS_i)
        /*0008*/ 	.word	0x0000000e


	//----- nvinfo : EIATTR_FRAME_SIZE
	.align		4
.L_1:
        /*000c*/ 	.byte	0x04, 0x11
        /*000e*/ 	.short	(.L_3 - .L_2)
	.align		4
.L_2:
        /*0010*/ 	.word	index@(_Z18print_min_elementsPdS_i)
        /*0014*/ 	.word	0x00000000


	//----- nvinfo : EIATTR_MIN_STACK_SIZE
	.align		4
.L_3:
        /*0018*/ 	.byte	0x04, 0x12
        /*001a*/ 	.short	(.L_5 - .L_4)
	.align		4
.L_4:
        /*001c*/ 	.word	index@(_Z18print_min_elementsPdS_i)
        /*0020*/ 	.word	0x00000000
.L_5:


//--------------------- .nv.compat                --------------------------
	.section	.nv.compat,"",@"SHT_CUDA_COMPAT_INFO"
	.align	4
        /*0000*/ 	.byte	0x02, 0x09, 0x00, 0x00, 0x02, 0x02, 0x01, 0x00, 0x02, 0x05, 0x05, 0x00, 0x03, 0x07, 0x01, 0x01
        /*0010*/ 	.byte	0x02, 0x03, 0x00, 0x00, 0x02, 0x06, 0x01, 0x00, 0x04, 0x0b, 0x08, 0x00, 0x01, 0x00, 0x00, 0x00
        /*0020*/ 	.byte	0x00, 0x00, 0x00, 0x00


//--------------------- .nv.info._Z18print_min_elementsPdS_i --------------------------
	.section	.nv.info._Z18print_min_elementsPdS_i,"",@"SHT_CUDA_INFO"
	.sectionflags	@""
	.align	4


	//----- nvinfo : EIATTR_CUDA_API_VERSION
	.align		4
        /*0000*/ 	.byte	0x04, 0x37
        /*0002*/ 	.short	(.L_7 - .L_6)
.L_6:
        /*0004*/ 	.word	0x00000082


	//----- nvinfo : EIATTR_KPARAM_INFO
	.align		4
.L_7:
        /*0008*/ 	.byte	0x04, 0x17
        /*000a*/ 	.short	(.L_9 - .L_8)
.L_8:
        /*000c*/ 	.word	0x00000000
        /*0010*/ 	.short	0x0002
        /*0012*/ 	.short	0x0010
        /*0014*/ 	.byte	0x00, 0xf0, 0x11, 0x00


	//----- nvinfo : EIATTR_KPARAM_INFO
	.align		4
.L_9:
        /*0018*/ 	.byte	0x04, 0x17
        /*001a*/ 	.short	(.L_11 - .L_10)
.L_10:
        /*001c*/ 	.word	0x00000000
        /*0020*/ 	.short	0x0001
        /*0022*/ 	.short	0x0008
        /*0024*/ 	.byte	0x00, 0xf5, 0x21, 0x00


	//----- nvinfo : EIATTR_KPARAM_INFO
	.align		4
.L_11:
        /*0028*/ 	.byte	0x04, 0x17
        /*002a*/ 	.short	(.L_13 - .L_12)
.L_12:
        /*002c*/ 	.word	0x00000000
        /*0030*/ 	.short	0x0000
        /*0032*/ 	.short	0x0000
        /*0034*/ 	.byte	0x00, 0xf5, 0x21, 0x00


	//----- nvinfo : EIATTR_SPARSE_MMA_MASK
	.align		4
.L_13:
        /*0038*/ 	.byte	0x03, 0x50
        /*003a*/ 	.short	0x0000


	//----- nvinfo : EIATTR_MAXREG_COUNT
	.align		4
        /*003c*/ 	.byte	0x03, 0x1b
        /*003e*/ 	.short	0x00ff


	//----- nvinfo : EIATTR_MERCURY_ISA_VERSION
	.align		4
        /*0040*/ 	.byte	0x03, 0x5f
        /*0042*/ 	.short	0x0101


	//----- nvinfo : EIATTR_VRC_CTA_INIT_COUNT
	.align		4
        /*0044*/ 	.byte	0x02, 0x4a
	.zero		1
	.zero		1


	//----- nvinfo : EIATTR_EXIT_INSTR_OFFSETS
	.align		4
        /*0048*/ 	.byte	0x04, 0x1c
        /*004a*/ 	.short	(.L_15 - .L_14)


	//   ....[0]....
.L_14:
        /*004c*/ 	.word	0x00000070


	//   ....[1]....
        /*0050*/ 	.word	0x00000170


	//----- nvinfo : EIATTR_CBANK_PARAM_SIZE
	.align		4
.L_15:
        /*0054*/ 	.byte	0x03, 0x19
        /*0056*/ 	.short	0x0014


	//----- nvinfo : EIATTR_PARAM_CBANK
	.align		4
        /*0058*/ 	.byte	0x04, 0x0a
        /*005a*/ 	.short	(.L_17 - .L_16)
	.align		4
.L_16:
        /*005c*/ 	.word	index@(.nv.constant0._Z18print_min_elementsPdS_i)
        /*0060*/ 	.short	0x0380
        /*0062*/ 	.short	0x0014


	//----- nvinfo : EIATTR_SW_WAR
	.align		4
.L_17:
        /*0064*/ 	.byte	0x04, 0x36
        /*0066*/ 	.short	(.L_19 - .L_18)
.L_18:
        /*0068*/ 	.word	0x00000008
.L_19:


//--------------------- .nv.callgraph             --------------------------
	.section	.nv.callgraph,"",@"SHT_CUDA_CALLGRAPH"
	.align	4
	.sectionentsize	8
	.align		4
        /*0000*/ 	.word	0x00000000
	.align		4
        /*0004*/ 	.word	0xffffffff
	.align		4
        /*0008*/ 	.word	0x00000000
	.align		4
        /*000c*/ 	.word	0xfffffffe
	.align		4
        /*0010*/ 	.word	0x00000000
	.align		4
        /*0014*/ 	.word	0xfffffffd
	.align		4
        /*0018*/ 	.word	0x00000000
	.align		4
        /*001c*/ 	.word	0xfffffffc


//--------------------- .text._Z18print_min_elementsPdS_i --------------------------
	.section	.text._Z18print_min_elementsPdS_i,"ax",@progbits
	.align	128
        .global         _Z18print_min_elementsPdS_i
        .type           _Z18print_min_elementsPdS_i,@function
        .size           _Z18print_min_elementsPdS_i,(.L_x_1 - _Z18print_min_elementsPdS_i)
        .other          _Z18print_min_elementsPdS_i,@"STO_CUDA_ENTRY STV_DEFAULT"
_Z18print_min_elementsPdS_i:
.text._Z18print_min_elementsPdS_i:
[----:B------:R-:W-:Y:S01]  /*0000*/  LDC R1, c[0x0][0x37c] ;  /* 0x0000df00ff017b82 */ /* 0x000fe20000000800 */
[----:B------:R-:W0:Y:S07]  /*0010*/  S2R R0, SR_TID.X ;  /* 0x0000000000007919 */ /* 0x000e2e0000002100 */
[----:B------:R-:W0:Y:S01]  /*0020*/  S2UR UR4, SR_CTAID.X ;  /* 0x00000000000479c3 */ /* 0x000e220000002500 */
[----:B------:R-:W1:Y:S07]  /*0030*/  LDCU UR5, c[0x0][0x390] ;  /* 0x00007200ff0577ac */ /* 0x000e6e0008000800 */
[----:B------:R-:W0:Y:S02]  /*0040*/  LDC R7, c[0x0][0x360] ;  /* 0x0000d800ff077b82 */ /* 0x000e240000000800 */
[----:B0-----:R-:W-:-:S05]  /*0050*/  IMAD R7, R7, UR4, R0 ;  /* 0x0000000407077c24 */ /* 0x001fca000f8e0200 */
[----:B-1----:R-:W-:-:S13]  /*0060*/  ISETP.GE.AND P0, PT, R7, UR5, PT ;  /* 0x0000000507007c0c */ /* 0x002fda000bf06270 */
[----:B------:R-:W-:Y:S05]  /*0070*/  @P0 EXIT ;  /* 0x000000000000094d */ /* 0x000fea0003800000 */
[----:B------:R-:W0:Y:S01]  /*0080*/  LDC.64 R2, c[0x0][0x380] ;  /* 0x0000e000ff027b82 */ /* 0x000e220000000a00 */
[----:B------:R-:W1:Y:S07]  /*0090*/  LDCU.64 UR4, c[0x0][0x358] ;  /* 0x00006b00ff0477ac */ /* 0x000e6e0008000a00 */
[----:B------:R-:W2:Y:S01]  /*00a0*/  LDC.64 R4, c[0x0][0x388] ;  /* 0x0000e200ff047b82 */ /* 0x000ea20000000a00 */
[----:B0-----:R-:W-:-:S06]  /*00b0*/  IMAD.WIDE R2, R7, 0x8, R2 ;  /* 0x0000000807027825 */ /* 0x001fcc00078e0202 */
[----:B-1----:R-:W3:Y:S01]  /*00c0*/  LDG.E.64 R2, desc[UR4][R2.64] ;  /* 0x0000000402027981 */ /* 0x002ee2000c1e1b00 */
[----:B--2---:R-:W-:-:S05]  /*00d0*/  IMAD.WIDE R4, R7, 0x8, R4 ;  /* 0x0000000807047825 */ /* 0x004fca00078e0204 */
[----:B------:R-:W3:Y:S02]  /*00e0*/  LDG.E.64 R6, desc[UR4][R4.64] ;  /* 0x0000000404067981 */ /* 0x000ee4000c1e1b00 */
[----:B---3--:R-:W-:Y:S01]  /*00f0*/  DSETP.MIN.AND P0, P1, R2, R6, PT ;  /* 0x000000060200722a */ /* 0x008fe20003900000 */
[----:B------:R-:W-:Y:S01]  /*0100*/  IMAD.MOV.U32 R0, RZ, RZ, R3 ;  /* 0x000000ffff007224 */ /* 0x000fe200078e0003 */
[----:B------:R-:W-:-:S04]  /*0110*/  MOV R9, R7 ;  /* 0x0000000700097202 */ /* 0x000fc80000000f00 */
[----:B------:R-:W-:Y:S02]  /*0120*/  FSEL R11, R0, R9, P0 ;  /* 0x00000009000b7208 */ /* 0x000fe40000000000 */
[----:B------:R-:W-:-:S06]  /*0130*/  SEL R6, R2, R6, P0 ;  /* 0x0000000602067207 */ /* 0x000fcc0000000000 */
[----:B------:R-:W-:-:S05]  /*0140*/  @P1 LOP3.LUT R11, R9, 0x80000, RZ, 0xfc, !PT ;  /* 0x00080000090b1812 */ /* 0x000fca00078efcff */
[----:B------:R-:W-:-:S05]  /*0150*/  IMAD.MOV.U32 R7, RZ, RZ, R11 ;  /* 0x000000ffff077224 */ /* 0x000fca00078e000b */
[----:B------:R-:W-:Y:S01]  /*0160*/  STG.E.64 desc[UR4][R4.64], R6 ;  /* 0x0000000604007986 */ /* 0x000fe2000c101b04 */
[----:B------:R-:W-:Y:S05]  /*0170*/  EXIT ;  /* 0x000000000000794d */ /* 0x000fea0003800000 */
.L_x_0:
[----:B------:R-:W-:-:S00]  /*0180*/  BRA `(.L_x_0) ;  /* 0xfffffffc00fc7947 */ /* 0x000fc0000383ffff */
[----:B------:R-:W-:-:S00]  /*0190*/  NOP ;  /* 0x0000000000007918 */ /* 0x000fc00000000000 */
        /* <DEDUP_REMOVED lines=14> */
.L_x_1:


//--------------------- .nv.shared.reserved.0     --------------------------
	.section	.nv.shared.reserved.0,"aw",@nobits
	.weak		__nv_reservedSMEM_offset_0_alias
	.size		__nv_reservedSMEM_offset_0_alias, 0, 64
	.other		__nv_reservedSMEM_offset_0_alias,@"STO_CUDA_RESERVED_SHARED STV_DEFAULT"
__nv_reservedSMEM_offset_0_alias:
	.zero		0
	.zero		64


//--------------------- .nv.constant0._Z18print_min_elementsPdS_i --------------------------
	.section	.nv.constant0._Z18print_min_elementsPdS_i,"a",@progbits
	.sectionflags	@""
	.align	4
.nv.constant0._Z18print_min_elementsPdS_i:
	.zero		916


//--------------------- SYMBOLS --------------------------

	.type		.nv.reservedSmem.offset0,@object
	.size		.nv.reservedSmem.offset0,0x4
